//
// Generated by NVIDIA NVVM Compiler
//
// Compiler Build ID: CL-36424714
// Cuda compilation tools, release 13.0, V13.0.88
// Based on NVVM 20.0.0
//

.version 9.0
.target sm_100
.address_size 64

	// .globl	_Z14matrixMultiplyPdS_S_i
// _ZZ14matrixMultiplyPdS_S_iE5tileA has been demoted
// _ZZ14matrixMultiplyPdS_S_iE5tileB has been demoted

.visible .entry _Z14matrixMultiplyPdS_S_i(
	.param .u64 .ptr .align 1 _Z14matrixMultiplyPdS_S_i_param_0,
	.param .u64 .ptr .align 1 _Z14matrixMultiplyPdS_S_i_param_1,
	.param .u64 .ptr .align 1 _Z14matrixMultiplyPdS_S_i_param_2,
	.param .u32 _Z14matrixMultiplyPdS_S_i_param_3
)
{
	.reg .pred 	%p<17>;
	.reg .b32 	%r<84>;
	.reg .b64 	%rd<13>;
	.reg .b64 	%fd<131>;
	// demoted variable
	.shared .align 8 .b8 _ZZ14matrixMultiplyPdS_S_iE5tileA[8192];
	// demoted variable
	.shared .align 8 .b8 _ZZ14matrixMultiplyPdS_S_iE5tileB[8192];
	ld.param.u64 	%rd3, [_Z14matrixMultiplyPdS_S_i_param_0];
	ld.param.u64 	%rd4, [_Z14matrixMultiplyPdS_S_i_param_1];
	ld.param.u64 	%rd5, [_Z14matrixMultiplyPdS_S_i_param_2];
	ld.param.u32 	%r36, [_Z14matrixMultiplyPdS_S_i_param_3];
	mov.u32 	%r37, %ctaid.y;
	mov.u32 	%r1, %ntid.y;
	mov.u32 	%r2, %tid.y;
	mad.lo.s32 	%r3, %r37, %r1, %r2;
	mov.u32 	%r38, %ctaid.x;
	mov.u32 	%r4, %ntid.x;
	mov.u32 	%r5, %tid.x;
	mad.lo.s32 	%r6, %r38, %r4, %r5;
	add.s32 	%r39, %r4, %r36;
	add.s32 	%r7, %r39, -1;
	setp.gt.u32 	%p1, %r4, %r7;
	mov.f64 	%fd129, 0d0000000000000000;
	@%p1 bra 	$L__BB0_22;
	shl.b32 	%r41, %r2, 8;
	mov.u32 	%r42, _ZZ14matrixMultiplyPdS_S_iE5tileA;
	add.s32 	%r8, %r42, %r41;
	mul.lo.s32 	%r9, %r36, %r3;
	shl.b32 	%r43, %r5, 3;
	mov.u32 	%r44, _ZZ14matrixMultiplyPdS_S_iE5tileB;
	add.s32 	%r10, %r44, %r43;
	and.b32  	%r11, %r4, 15;
	and.b32  	%r12, %r4, 7;
	and.b32  	%r13, %r4, 3;
	div.u32 	%r45, %r7, %r4;
	max.u32 	%r14, %r45, 1;
	cvta.to.global.u64 	%rd1, %rd3;
	cvta.to.global.u64 	%rd2, %rd4;
	mov.f64 	%fd129, 0d0000000000000000;
	mov.b32 	%r77, 0;
$L__BB0_2:
	setp.ge.s32 	%p2, %r3, %r36;
	mov.f64 	%fd120, 0d0000000000000000;
	@%p2 bra 	$L__BB0_5;
	mad.lo.s32 	%r16, %r77, %r4, %r5;
	setp.ge.u32 	%p3, %r16, %r36;
	@%p3 bra 	$L__BB0_5;
	add.s32 	%r46, %r16, %r9;
	mul.wide.u32 	%rd6, %r46, 8;
	add.s64 	%rd7, %rd1, %rd6;
	ld.global.f64 	%fd120, [%rd7];
$L__BB0_5:
	setp.ge.s32 	%p4, %r6, %r36;
	shl.b32 	%r47, %r5, 3;
	add.s32 	%r48, %r8, %r47;
	st.shared.f64 	[%r48], %fd120;
	mov.f64 	%fd121, 0d0000000000000000;
	@%p4 bra 	$L__BB0_8;
	mad.lo.s32 	%r17, %r77, %r1, %r2;
	setp.ge.u32 	%p5, %r17, %r36;
	@%p5 bra 	$L__BB0_8;
	mad.lo.s32 	%r49, %r17, %r36, %r6;
	mul.wide.u32 	%rd8, %r49, 8;
	add.s64 	%rd9, %rd2, %rd8;
	ld.global.f64 	%fd121, [%rd9];
$L__BB0_8:
	setp.lt.u32 	%p6, %r4, 16;
	shl.b32 	%r51, %r2, 8;
	mov.u32 	%r52, _ZZ14matrixMultiplyPdS_S_iE5tileB;
	add.s32 	%r53, %r52, %r51;
	add.s32 	%r55, %r53, %r47;
	st.shared.f64 	[%r55], %fd121;
	bar.sync 	0;
	mov.b32 	%r82, 0;
	@%p6 bra 	$L__BB0_11;
	mov.u32 	%r57, _ZZ14matrixMultiplyPdS_S_iE5tileA;
	add.s32 	%r58, %r51, %r57;
	add.s32 	%r79, %r58, 64;
	add.s32 	%r61, %r47, %r52;
	add.s32 	%r78, %r61, 2048;
	and.b32  	%r62, %r4, -16;
	neg.s32 	%r80, %r62;
$L__BB0_10:
	.pragma "nounroll";
	and.b32  	%r82, %r4, 2032;
	ld.shared.f64 	%fd28, [%r79+-64];
	ld.shared.f64 	%fd29, [%r78+-2048];
	fma.rn.f64 	%fd30, %fd28, %fd29, %fd129;
	ld.shared.f64 	%fd31, [%r79+-56];
	ld.shared.f64 	%fd32, [%r78+-1792];
	fma.rn.f64 	%fd33, %fd31, %fd32, %fd30;
	ld.shared.f64 	%fd34, [%r79+-48];
	ld.shared.f64 	%fd35, [%r78+-1536];
	fma.rn.f64 	%fd36, %fd34, %fd35, %fd33;
	ld.shared.f64 	%fd37, [%r79+-40];
	ld.shared.f64 	%fd38, [%r78+-1280];
	fma.rn.f64 	%fd39, %fd37, %fd38, %fd36;
	ld.shared.f64 	%fd40, [%r79+-32];
	ld.shared.f64 	%fd41, [%r78+-1024];
	fma.rn.f64 	%fd42, %fd40, %fd41, %fd39;
	ld.shared.f64 	%fd43, [%r79+-24];
	ld.shared.f64 	%fd44, [%r78+-768];
	fma.rn.f64 	%fd45, %fd43, %fd44, %fd42;
	ld.shared.f64 	%fd46, [%r79+-16];
	ld.shared.f64 	%fd47, [%r78+-512];
	fma.rn.f64 	%fd48, %fd46, %fd47, %fd45;
	ld.shared.f64 	%fd49, [%r79+-8];
	ld.shared.f64 	%fd50, [%r78+-256];
	fma.rn.f64 	%fd51, %fd49, %fd50, %fd48;
	ld.shared.f64 	%fd52, [%r79];
	ld.shared.f64 	%fd53, [%r78];
	fma.rn.f64 	%fd54, %fd52, %fd53, %fd51;
	ld.shared.f64 	%fd55, [%r79+8];
	ld.shared.f64 	%fd56, [%r78+256];
	fma.rn.f64 	%fd57, %fd55, %fd56, %fd54;
	ld.shared.f64 	%fd58, [%r79+16];
	ld.shared.f64 	%fd59, [%r78+512];
	fma.rn.f64 	%fd60, %fd58, %fd59, %fd57;
	ld.shared.f64 	%fd61, [%r79+24];
	ld.shared.f64 	%fd62, [%r78+768];
	fma.rn.f64 	%fd63, %fd61, %fd62, %fd60;
	ld.shared.f64 	%fd64, [%r79+32];
	ld.shared.f64 	%fd65, [%r78+1024];
	fma.rn.f64 	%fd66, %fd64, %fd65, %fd63;
	ld.shared.f64 	%fd67, [%r79+40];
	ld.shared.f64 	%fd68, [%r78+1280];
	fma.rn.f64 	%fd69, %fd67, %fd68, %fd66;
	ld.shared.f64 	%fd70, [%r79+48];
	ld.shared.f64 	%fd71, [%r78+1536];
	fma.rn.f64 	%fd72, %fd70, %fd71, %fd69;
	ld.shared.f64 	%fd73, [%r79+56];
	ld.shared.f64 	%fd74, [%r78+1792];
	fma.rn.f64 	%fd129, %fd73, %fd74, %fd72;
	add.s32 	%r80, %r80, 16;
	add.s32 	%r79, %r79, 128;
	add.s32 	%r78, %r78, 4096;
	setp.ne.s32 	%p7, %r80, 0;
	@%p7 bra 	$L__BB0_10;
$L__BB0_11:
	setp.eq.s32 	%p8, %r11, 0;
	@%p8 bra 	$L__BB0_21;
	add.s32 	%r63, %r11, -1;
	setp.lt.u32 	%p9, %r63, 7;
	@%p9 bra 	$L__BB0_14;
	shl.b32 	%r64, %r82, 3;
	add.s32 	%r65, %r8, %r64;
	ld.shared.f64 	%fd76, [%r65];
	shl.b32 	%r66, %r82, 8;
	add.s32 	%r67, %r10, %r66;
	ld.shared.f64 	%fd77, [%r67];
	fma.rn.f64 	%fd78, %fd76, %fd77, %fd129;
	ld.shared.f64 	%fd79, [%r65+8];
	ld.shared.f64 	%fd80, [%r67+256];
	fma.rn.f64 	%fd81, %fd79, %fd80, %fd78;
	ld.shared.f64 	%fd82, [%r65+16];
	ld.shared.f64 	%fd83, [%r67+512];
	fma.rn.f64 	%fd84, %fd82, %fd83, %fd81;
	ld.shared.f64 	%fd85, [%r65+24];
	ld.shared.f64 	%fd86, [%r67+768];
	fma.rn.f64 	%fd87, %fd85, %fd86, %fd84;
	ld.shared.f64 	%fd88, [%r65+32];
	ld.shared.f64 	%fd89, [%r67+1024];
	fma.rn.f64 	%fd90, %fd88, %fd89, %fd87;
	ld.shared.f64 	%fd91, [%r65+40];
	ld.shared.f64 	%fd92, [%r67+1280];
	fma.rn.f64 	%fd93, %fd91, %fd92, %fd90;
	ld.shared.f64 	%fd94, [%r65+48];
	ld.shared.f64 	%fd95, [%r67+1536];
	fma.rn.f64 	%fd96, %fd94, %fd95, %fd93;
	ld.shared.f64 	%fd97, [%r65+56];
	ld.shared.f64 	%fd98, [%r67+1792];
	fma.rn.f64 	%fd129, %fd97, %fd98, %fd96;
	add.s32 	%r82, %r82, 8;
$L__BB0_14:
	setp.eq.s32 	%p10, %r12, 0;
	@%p10 bra 	$L__BB0_21;
	add.s32 	%r68, %r12, -1;
	setp.lt.u32 	%p11, %r68, 3;
	@%p11 bra 	$L__BB0_17;
	shl.b32 	%r69, %r82, 3;
	add.s32 	%r70, %r8, %r69;
	ld.shared.f64 	%fd100, [%r70];
	shl.b32 	%r71, %r82, 8;
	add.s32 	%r72, %r10, %r71;
	ld.shared.f64 	%fd101, [%r72];
	fma.rn.f64 	%fd102, %fd100, %fd101, %fd129;
	ld.shared.f64 	%fd103, [%r70+8];
	ld.shared.f64 	%fd104, [%r72+256];
	fma.rn.f64 	%fd105, %fd103, %fd104, %fd102;
	ld.shared.f64 	%fd106, [%r70+16];
	ld.shared.f64 	%fd107, [%r72+512];
	fma.rn.f64 	%fd108, %fd106, %fd107, %fd105;
	ld.shared.f64 	%fd109, [%r70+24];
	ld.shared.f64 	%fd110, [%r72+768];
	fma.rn.f64 	%fd129, %fd109, %fd110, %fd108;
	add.s32 	%r82, %r82, 4;
$L__BB0_17:
	setp.eq.s32 	%p12, %r13, 0;
	@%p12 bra 	$L__BB0_21;
	setp.eq.s32 	%p13, %r13, 1;
	shl.b32 	%r73, %r82, 3;
	add.s32 	%r33, %r8, %r73;
	ld.shared.f64 	%fd111, [%r33];
	shl.b32 	%r74, %r82, 8;
	add.s32 	%r34, %r10, %r74;
	ld.shared.f64 	%fd112, [%r34];
	fma.rn.f64 	%fd129, %fd111, %fd112, %fd129;
	@%p13 bra 	$L__BB0_21;
	setp.eq.s32 	%p14, %r13, 2;
	ld.shared.f64 	%fd113, [%r33+8];
	ld.shared.f64 	%fd114, [%r34+256];
	fma.rn.f64 	%fd129, %fd113, %fd114, %fd129;
	@%p14 bra 	$L__BB0_21;
	ld.shared.f64 	%fd115, [%r33+16];
	ld.shared.f64 	%fd116, [%r34+512];
	fma.rn.f64 	%fd129, %fd115, %fd116, %fd129;
$L__BB0_21:
	bar.sync 	0;
	add.s32 	%r77, %r77, 1;
	setp.ne.s32 	%p15, %r77, %r14;
	@%p15 bra 	$L__BB0_2;
$L__BB0_22:
	max.s32 	%r75, %r3, %r6;
	setp.ge.s32 	%p16, %r75, %r36;
	@%p16 bra 	$L__BB0_24;
	mad.lo.s32 	%r76, %r36, %r3, %r6;
	cvta.to.global.u64 	%rd10, %rd5;
	mul.wide.s32 	%rd11, %r76, 8;
	add.s64 	%rd12, %rd10, %rd11;
	st.global.f64 	[%rd12], %fd129;
$L__BB0_24:
	ret;

}


// ===== COMPILED SASS (sm_100) =====

	.target	sm_100

	.elftype	@"ET_EXEC"


//--------------------- .note.nv.tkinfo           --------------------------
	.section	.note.nv.tkinfo,"",@"SHT_NOTE"
	.sectionflags	@"SHF_NOTE_NV_TKINFO"
	.tkinfo
        /*0018*/ 	.word	0x00000002
        /*0030*/ 	.string	""
        /*0030*/ 	.string	"ptxas"
        /*0030*/ 	.string	"Cuda compilation tools, release 13.0, V13.0.88"
        /*0030*/ 	.string	"Build cuda_13.0.r13.0/compiler.36424714_0"
        /*0030*/ 	.string	"-arch sm_100 -m 64 "



//--------------------- .note.nv.cuinfo           --------------------------
	.section	.note.nv.cuinfo,"",@"SHT_NOTE"
	.sectionflags	@"SHF_NOTE_NV_CUINFO"
        /*0018*/ 	.short	0x0002
        /*001a*/ 	.short	0x0064
        /*001c*/ 	.short	0x0082
	.zero		2


//--------------------- .nv.info                  --------------------------
	.section	.nv.info,"",@"SHT_CUDA_INFO"
	.align	4


	//----- nvinfo : EIATTR_REGCOUNT
	.align		4
        /*0000*/ 	.byte	0x04, 0x2f
        /*0002*/ 	.short	(.L_1 - .L_0)
	.align		4
.L_0:
        /*0004*/ 	.word	index@(_Z14matrixMultiplyPdS_S_i)
        /*0008*/ 	.word	0x0000001e


	//----- nvinfo : EIATTR_FRAME_SIZE
	.align		4
.L_1:
        /*000c*/ 	.byte	0x04, 0x11
        /*000e*/ 	.short	(.L_3 - .L_2)
	.align		4
.L_2:
        /*0010*/ 	.word	index@(_Z14matrixMultiplyPdS_S_i)
        /*0014*/ 	.word	0x00000000


	//----- nvinfo : EIATTR_MIN_STACK_SIZE
	.align		4
.L_3:
        /*0018*/ 	.byte	0x04, 0x12
        /*001a*/ 	.short	(.L_5 - .L_4)
	.align		4
.L_4:
        /*001c*/ 	.word	index@(_Z14matrixMultiplyPdS_S_i)
        /*0020*/ 	.word	0x00000000
.L_5:


//--------------------- .nv.compat                --------------------------
	.section	.nv.compat,"",@"SHT_CUDA_COMPAT_INFO"
	.align	4
        /*0000*/ 	.byte	0x02, 0x09, 0x00, 0x00, 0x02, 0x02, 0x01, 0x00, 0x02, 0x05, 0x05, 0x00, 0x03, 0x07, 0x01, 0x01
        /*0010*/ 	.byte	0x02, 0x03, 0x00, 0x00, 0x02, 0x06, 0x01, 0x00, 0x04, 0x0b, 0x08, 0x00, 0x01, 0x00, 0x00, 0x00
        /*0020*/ 	.byte	0x00, 0x00, 0x00, 0x00


//--------------------- .nv.info._Z14matrixMultiplyPdS_S_i --------------------------
	.section	.nv.info._Z14matrixMultiplyPdS_S_i,"",@"SHT_CUDA_INFO"
	.sectionflags	@""
	.align	4


	//----- nvinfo : EIATTR_CUDA_API_VERSION
	.align		4
        /*0000*/ 	.byte	0x04, 0x37
        /*0002*/ 	.short	(.L_7 - .L_6)
.L_6:
        /*0004*/ 	.word	0x00000082


	//----- nvinfo : EIATTR_KPARAM_INFO
	.align		4
.L_7:
        /*0008*/ 	.byte	0x04, 0x17
        /*000a*/ 	.short	(.L_9 - .L_8)
.L_8:
        /*000c*/ 	.word	0x00000000
        /*0010*/ 	.short	0x0003
        /*0012*/ 	.short	0x0018
        /*0014*/ 	.byte	0x00, 0xf0, 0x11, 0x00


	//----- nvinfo : EIATTR_KPARAM_INFO
	.align		4
.L_9:
        /*0018*/ 	.byte	0x04, 0x17
        /*001a*/ 	.short	(.L_11 - .L_10)
.L_10:
        /*001c*/ 	.word	0x00000000
        /*0020*/ 	.short	0x0002
        /*0022*/ 	.short	0x0010
        /*0024*/ 	.byte	0x00, 0xf5, 0x21, 0x00


	//----- nvinfo : EIATTR_KPARAM_INFO
	.align		4
.L_11:
        /*0028*/ 	.byte	0x04, 0x17
        /*002a*/ 	.short	(.L_13 - .L_12)
.L_12:
        /*002c*/ 	.word	0x00000000
        /*0030*/ 	.short	0x0001
        /*0032*/ 	.short	0x0008
        /*0034*/ 	.byte	0x00, 0xf5, 0x21, 0x00


	//----- nvinfo : EIATTR_KPARAM_INFO
	.align		4
.L_13:
        /*0038*/ 	.byte	0x04, 0x17
        /*003a*/ 	.short	(.L_15 - .L_14)
.L_14:
        /*003c*/ 	.word	0x00000000
        /*0040*/ 	.short	0x0000
        /*0042*/ 	.short	0x0000
        /*0044*/ 	.byte	0x00, 0xf5, 0x21, 0x00


	//----- nvinfo : EIATTR_SPARSE_MMA_MASK
	.align		4
.L_15:
        /*0048*/ 	.byte	0x03, 0x50
        /*004a*/ 	.short	0x0000


	//----- nvinfo : EIATTR_MAXREG_COUNT
	.align		4
        /*004c*/ 	.byte	0x03, 0x1b
        /*004e*/ 	.short	0x00ff


	//----- nvinfo : EIATTR_NUM_BARRIERS
	.align		4
        /*0050*/ 	.byte	0x02, 0x4c
        /*0052*/ 	.byte	0x01
	.zero		1


	//----- nvinfo : EIATTR_MERCURY_ISA_VERSION
	.align		4
        /*0054*/ 	.byte	0x03, 0x5f
        /*0056*/ 	.short	0x0101


	//----- nvinfo : EIATTR_VRC_CTA_INIT_COUNT
	.align		4
        /*0058*/ 	.byte	0x02, 0x4a
	.zero		1
	.zero		1


	//----- nvinfo : EIATTR_EXIT_INSTR_OFFSETS
	.align		4
        /*005c*/ 	.byte	0x04, 0x1c
        /*005e*/ 	.short	(.L_17 - .L_16)


	//   ....[0]....
.L_16:
        /*0060*/ 	.word	0x00000ce0


	//   ....[1]....
        /*0064*/ 	.word	0x00000d30


	//----- nvinfo : EIATTR_CRS_STACK_SIZE
	.align		4
.L_17:
        /*0068*/ 	.byte	0x04, 0x1e
        /*006a*/ 	.short	(.L_19 - .L_18)
.L_18:
        /*006c*/ 	.word	0x00000000


	//----- nvinfo : EIATTR_CBANK_PARAM_SIZE
	.align		4
.L_19:
        /*0070*/ 	.byte	0x03, 0x19
        /*0072*/ 	.short	0x001c


	//----- nvinfo : EIATTR_PARAM_CBANK
	.align		4
        /*0074*/ 	.byte	0x04, 0x0a
        /*0076*/ 	.short	(.L_21 - .L_20)
	.align		4
.L_20:
        /*0078*/ 	.word	index@(.nv.constant0._Z14matrixMultiplyPdS_S_i)
        /*007c*/ 	.short	0x0380
        /*007e*/ 	.short	0x001c


	//----- nvinfo : EIATTR_SW_WAR
	.align		4
.L_21:
        /*0080*/ 	.byte	0x04, 0x36
        /*0082*/ 	.short	(.L_23 - .L_22)
.L_22:
        /*0084*/ 	.word	0x00000008
.L_23:


//--------------------- .nv.callgraph             --------------------------
	.section	.nv.callgraph,"",@"SHT_CUDA_CALLGRAPH"
	.align	4
	.sectionentsize	8
	.align		4
        /*0000*/ 	.word	0x00000000
	.align		4
        /*0004*/ 	.word	0xffffffff
	.align		4
        /*0008*/ 	.word	0x00000000
	.align		4
        /*000c*/ 	.word	0xfffffffe
	.align		4
        /*0010*/ 	.word	0x00000000
	.align		4
        /*0014*/ 	.word	0xfffffffd
	.align		4
        /*0018*/ 	.word	0x00000000
	.align		4
        /*001c*/ 	.word	0xfffffffc


//--------------------- .text._Z14matrixMultiplyPdS_S_i --------------------------
	.section	.text._Z14matrixMultiplyPdS_S_i,"ax",@progbits
	.align	128
        .global         _Z14matrixMultiplyPdS_S_i
        .type           _Z14matrixMultiplyPdS_S_i,@function
        .size           _Z14matrixMultiplyPdS_S_i,(.L_x_12 - _Z14matrixMultiplyPdS_S_i)
        .other          _Z14matrixMultiplyPdS_S_i,@"STO_CUDA_ENTRY STV_DEFAULT"
_Z14matrixMultiplyPdS_S_i:
.text._Z14matrixMultiplyPdS_S_i:
[----:B------:R-:W-:Y:S08]  /*0000*/  LDC R1, c[0x0][0x37c] ;  /* 0x0000df00ff017b82 */ /* 0x000ff00000000800 */
[----:B------:R-:W0:Y:S01]  /*0010*/  LDC R0, c[0x0][0x364] ;  /* 0x0000d900ff007b82 */ /* 0x000e220000000800 */
[----:B------:R-:W1:Y:S01]  /*0020*/  LDCU UR10, c[0x0][0x398] ;  /* 0x00007300ff0a77ac */ /* 0x000e620008000800 */
[----:B------:R-:W0:Y:S01]  /*0030*/  S2R R3, SR_TID.Y ;  /* 0x0000000000037919 */ /* 0x000e220000002200 */
[----:B------:R-:W-:Y:S01]  /*0040*/  CS2R R24, SRZ ;  /* 0x0000000000187805 */ /* 0x000fe2000001ff00 */
[----:B------:R-:W2:Y:S01]  /*0050*/  LDCU.64 UR8, c[0x0][0x358] ;  /* 0x00006b00ff0877ac */ /* 0x000ea20008000a00 */
[----:B------:R-:W3:Y:S03]  /*0060*/  S2R R5, SR_TID.X ;  /* 0x0000000000057919 */ /* 0x000ee60000002100 */
[----:B------:R-:W1:Y:S08]  /*0070*/  LDC R2, c[0x0][0x360] ;  /* 0x0000d800ff027b82 */ /* 0x000e700000000800 */
[----:B------:R-:W0:Y:S08]  /*0080*/  S2UR UR4, SR_CTAID.Y ;  /* 0x00000000000479c3 */ /* 0x000e300000002600 */
[----:B------:R-:W3:Y:S01]  /*0090*/  S2UR UR5, SR_CTAID.X ;  /* 0x00000000000579c3 */ /* 0x000ee20000002500 */
[----:B-1----:R-:W-:-:S04]  /*00a0*/  VIADD R4, R2, UR10 ;  /* 0x0000000a02047c36 */ /* 0x002fc80008000000 */
[----:B------:R-:W-:Y:S02]  /*00b0*/  VIADD R9, R4, 0xffffffff ;  /* 0xffffffff04097836 */ /* 0x000fe40000000000 */
[----:B0-----:R-:W-:-:S03]  /*00c0*/  IMAD R20, R0, UR4, R3 ;  /* 0x0000000400147c24 */ /* 0x001fc6000f8e0203 */
[C---:B------:R-:W-:Y:S01]  /*00d0*/  ISETP.GT.U32.AND P0, PT, R2.reuse, R9, PT ;  /* 0x000000090200720c */ /* 0x040fe20003f04070 */
[----:B---3--:R-:W-:-:S12]  /*00e0*/  IMAD R19, R2, UR5, R5 ;  /* 0x0000000502137c24 */ /* 0x008fd8000f8e0205 */
[----:B--2---:R-:W-:Y:S05]  /*00f0*/  @P0 BRA `(.L_x_0) ;  /* 0x0000000800f00947 */ /* 0x004fea0003800000 */
[----:B------:R-:W0:Y:S01]  /*0100*/  I2F.U32.RP R4, R2 ;  /* 0x0000000200047306 */ /* 0x000e220000209000 */
[----:B------:R-:W1:Y:S01]  /*0110*/  S2UR UR6, SR_CgaCtaId ;  /* 0x00000000000679c3 */ /* 0x000e620000008800 */
[C---:B------:R-:W-:Y:S01]  /*0120*/  ISETP.NE.U32.AND P2, PT, R2.reuse, RZ, PT ;  /* 0x000000ff0200720c */ /* 0x040fe20003f45070 */
[----:B------:R-:W-:Y:S01]  /*0130*/  UMOV UR4, 0x400 ;  /* 0x0000040000047882 */ /* 0x000fe20000000000 */
[----:B------:R-:W-:Y:S01]  /*0140*/  LOP3.LUT R16, R2, 0xf, RZ, 0xc0, !PT ;  /* 0x0000000f02107812 */ /* 0x000fe200078ec0ff */
[----:B------:R-:W-:Y:S01]  /*0150*/  UIADD3 UR5, UPT, UPT, UR4, 0x2000, URZ ;  /* 0x0000200004057890 */ /* 0x000fe2000fffe0ff */
[----:B------:R-:W-:Y:S02]  /*0160*/  CS2R R24, SRZ ;  /* 0x0000000000187805 */ /* 0x000fe4000001ff00 */
[----:B0-----:R-:W0:Y:S01]  /*0170*/  MUFU.RCP R4, R4 ;  /* 0x0000000400047308 */ /* 0x001e220000001000 */
[----:B-1----:R-:W-:Y:S02]  /*0180*/  ULEA UR5, UR6, UR5, 0x18 ;  /* 0x0000000506057291 */ /* 0x002fe4000f8ec0ff */
[----:B------:R-:W-:-:S04]  /*0190*/  ULEA UR4, UR6, UR4, 0x18 ;  /* 0x0000000406047291 */ /* 0x000fc8000f8ec0ff */
[----:B------:R-:W-:Y:S01]  /*01a0*/  LEA R17, R5, UR5, 0x3 ;  /* 0x0000000505117c11 */ /* 0x000fe2000f8e18ff */
[----:B0-----:R-:W-:Y:S01]  /*01b0*/  VIADD R6, R4, 0xffffffe ;  /* 0x0ffffffe04067836 */ /* 0x001fe20000000000 */
[----:B------:R-:W-:Y:S01]  /*01c0*/  LEA R18, R3, UR4, 0x8 ;  /* 0x0000000403127c11 */ /* 0x000fe2000f8e40ff */
[----:B------:R-:W-:Y:S02]  /*01d0*/  UMOV UR4, URZ ;  /* 0x000000ff00047c82 */ /* 0x000fe40008000000 */
[----:B------:R0:W1:Y:S02]  /*01e0*/  F2I.FTZ.U32.TRUNC.NTZ R7, R6 ;  /* 0x0000000600077305 */ /* 0x000064000021f000 */
[----:B0-----:R-:W-:Y:S02]  /*01f0*/  IMAD.MOV.U32 R6, RZ, RZ, RZ ;  /* 0x000000ffff067224 */ /* 0x001fe400078e00ff */
[----:B-1----:R-:W-:-:S04]  /*0200*/  IMAD.MOV R11, RZ, RZ, -R7 ;  /* 0x000000ffff0b7224 */ /* 0x002fc800078e0a07 */
[----:B------:R-:W-:-:S04]  /*0210*/  IMAD R11, R11, R2, RZ ;  /* 0x000000020b0b7224 */ /* 0x000fc800078e02ff */
[----:B------:R-:W-:Y:S01]  /*0220*/  IMAD.HI.U32 R8, R7, R11, R6 ;  /* 0x0000000b07087227 */ /* 0x000fe200078e0006 */
[----:B------:R-:W-:-:S05]  /*0230*/  LOP3.LUT R6, R2, 0x3, RZ, 0xc0, !PT ;  /* 0x0000000302067812 */ /* 0x000fca00078ec0ff */
[----:B------:R-:W-:-:S05]  /*0240*/  IMAD.HI.U32 R8, R8, R9, RZ ;  /* 0x0000000908087227 */ /* 0x000fca00078e00ff */
[----:B------:R-:W-:-:S05]  /*0250*/  IADD3 R7, PT, PT, -R8, RZ, RZ ;  /* 0x000000ff08077210 */ /* 0x000fca0007ffe1ff */
[C---:B------:R-:W-:Y:S01]  /*0260*/  IMAD R9, R2.reuse, R7, R9 ;  /* 0x0000000702097224 */ /* 0x040fe200078e0209 */
[----:B------:R-:W-:-:S04]  /*0270*/  LOP3.LUT R7, R2, 0x7, RZ, 0xc0, !PT ;  /* 0x0000000702077812 */ /* 0x000fc800078ec0ff */
[----:B------:R-:W-:-:S13]  /*0280*/  ISETP.GE.U32.AND P0, PT, R9, R2, PT ;  /* 0x000000020900720c */ /* 0x000fda0003f06070 */
[----:B------:R-:W-:Y:S02]  /*0290*/  @P0 IMAD.IADD R9, R9, 0x1, -R2 ;  /* 0x0000000109090824 */ /* 0x000fe400078e0a02 */
[----:B------:R-:W-:-:S03]  /*02a0*/  @P0 VIADD R8, R8, 0x1 ;  /* 0x0000000108080836 */ /* 0x000fc60000000000 */
[----:B------:R-:W-:-:S13]  /*02b0*/  ISETP.GE.U32.AND P1, PT, R9, R2, PT ;  /* 0x000000020900720c */ /* 0x000fda0003f26070 */
[----:B------:R-:W-:Y:S01]  /*02c0*/  @P1 VIADD R8, R8, 0x1 ;  /* 0x0000000108081836 */ /* 0x000fe20000000000 */
[----:B------:R-:W-:-:S04]  /*02d0*/  @!P2 LOP3.LUT R8, RZ, R2, RZ, 0x33, !PT ;  /* 0x00000002ff08a212 */ /* 0x000fc800078e33ff */
[----:B------:R-:W-:-:S07]  /*02e0*/  VIMNMX.U32 R4, PT, PT, R8, 0x1, !PT ;  /* 0x0000000108047848 */ /* 0x000fce0007fe0000 */
.L_x_10:
[----:B------:R-:W0:Y:S01]  /*02f0*/  LDCU UR10, c[0x0][0x398] ;  /* 0x00007300ff0a77ac */ /* 0x000e220008000800 */
[----:B------:R-:W-:Y:S01]  /*0300*/  BSSY.RECONVERGENT B0, `(.L_x_1) ;  /* 0x000000d000007945 */ /* 0x000fe20003800200 */
[----:B-1----:R-:W-:Y:S02]  /*0310*/  CS2R R8, SRZ ;  /* 0x0000000000087805 */ /* 0x002fe4000001ff00 */
[----:B------:R-:W-:Y:S02]  /*0320*/  CS2R R10, SRZ ;  /* 0x00000000000a7805 */ /* 0x000fe4000001ff00 */
[----:B0-----:R-:W-:Y:S02]  /*0330*/  ISETP.GE.AND P0, PT, R20, UR10, PT ;  /* 0x0000000a14007c0c */ /* 0x001fe4000bf06270 */
[----:B------:R-:W-:-:S11]  /*0340*/  ISETP.GE.AND P1, PT, R19, UR10, PT ;  /* 0x0000000a13007c0c */ /* 0x000fd6000bf26270 */
[----:B------:R-:W-:Y:S05]  /*0350*/  @P0 BRA `(.L_x_2) ;  /* 0x00000000001c0947 */ /* 0x000fea0003800000 */
[----:B------:R-:W-:-:S05]  /*0360*/  IMAD R13, R2, UR4, R5 ;  /* 0x00000004020d7c24 */ /* 0x000fca000f8e0205 */
[----:B------:R-:W-:-:S13]  /*0370*/  ISETP.GE.U32.AND P0, PT, R13, UR10, PT ;  /* 0x0000000a0d007c0c */ /* 0x000fda000bf06070 */
[----:B------:R-:W-:Y:S05]  /*0380*/  @P0 BRA `(.L_x_2) ;  /* 0x0000000000100947 */ /* 0x000fea0003800000 */
[----:B------:R-:W0:Y:S01]  /*0390*/  LDC.64 R10, c[0x0][0x380] ;  /* 0x0000e000ff0a7b82 */ /* 0x000e220000000a00 */
[----:B------:R-:W-:-:S04]  /*03a0*/  IMAD R13, R20, UR10, R13 ;  /* 0x0000000a140d7c24 */ /* 0x000fc8000f8e020d */
[----:B0-----:R-:W-:-:S06]  /*03b0*/  IMAD.WIDE.U32 R10, R13, 0x8, R10 ;  /* 0x000000080d0a7825 */ /* 0x001fcc00078e000a */
[----:B------:R-:W5:Y:S02]  /*03c0*/  LDG.E.64 R10, desc[UR8][R10.64] ;  /* 0x000000080a0a7981 */ /* 0x000f64000c1e1b00 */
.L_x_2:
[----:B------:R-:W-:Y:S05]  /*03d0*/  BSYNC.RECONVERGENT B0 ;  /* 0x0000000000007941 */ /* 0x000fea0003800200 */
.L_x_1:
[----:B------:R-:W-:Y:S04]  /*03e0*/  BSSY.RECONVERGENT B0, `(.L_x_3) ;  /* 0x0000009000007945 */ /* 0x000fe80003800200 */
        /* <DEDUP_REMOVED lines=8> */
.L_x_4:
[----:B------:R-:W-:Y:S05]  /*0470*/  BSYNC.RECONVERGENT B0 ;  /* 0x0000000000007941 */ /* 0x000fea0003800200 */
.L_x_3:
[----:B------:R-:W0:Y:S01]  /*0480*/  S2UR UR7, SR_CgaCtaId ;  /* 0x00000000000779c3 */ /* 0x000e220000008800 */
[----:B------:R-:W-:Y:S01]  /*0490*/  UMOV UR5, 0x400 ;  /* 0x0000040000057882 */ /* 0x000fe20000000000 */
[----:B------:R-:W-:Y:S01]  /*04a0*/  ISETP.GE.U32.AND P0, PT, R2, 0x10, PT ;  /* 0x000000100200780c */ /* 0x000fe20003f06070 */
[----:B------:R-:W-:Y:S01]  /*04b0*/  UIADD3 UR6, UPT, UPT, UR5, 0x2000, URZ ;  /* 0x0000200005067890 */ /* 0x000fe2000fffe0ff */
[----:B------:R-:W-:Y:S02]  /*04c0*/  IMAD R13, R5, 0x8, R18 ;  /* 0x00000008050d7824 */ /* 0x000fe400078e0212 */
[----:B------:R-:W-:-:S03]  /*04d0*/  IMAD.MOV.U32 R21, RZ, RZ, RZ ;  /* 0x000000ffff157224 */ /* 0x000fc600078e00ff */
[----:B-----5:R1:W-:Y:S01]  /*04e0*/  STS.64 [R13], R10 ;  /* 0x0000000a0d007388 */ /* 0x0203e20000000a00 */
[----:B0-----:R-:W-:-:S06]  /*04f0*/  ULEA UR6, UR7, UR6, 0x18 ;  /* 0x0000000607067291 */ /* 0x001fcc000f8ec0ff */
[----:B------:R-:W-:-:S04]  /*0500*/  LEA R12, R3, UR6, 0x8 ;  /* 0x00000006030c7c11 */ /* 0x000fc8000f8e40ff */
[----:B------:R-:W-:-:S05]  /*0510*/  LEA R15, R5, R12, 0x3 ;  /* 0x0000000c050f7211 */ /* 0x000fca00078e18ff */
[----:B------:R1:W-:Y:S01]  /*0520*/  STS.64 [R15], R8 ;  /* 0x000000080f007388 */ /* 0x0003e20000000a00 */
[----:B------:R-:W-:Y:S06]  /*0530*/  BAR.SYNC.DEFER_BLOCKING 0x0 ;  /* 0x0000000000007b1d */ /* 0x000fec0000010000 */
[----:B------:R-:W-:Y:S05]  /*0540*/  @!P0 BRA `(.L_x_5) ;  /* 0x0000000000d88947 */ /* 0x000fea0003800000 */
[----:B------:R-:W-:Y:S01]  /*0550*/  ULEA UR5, UR7, UR5, 0x18 ;  /* 0x0000000507057291 */ /* 0x000fe2000f8ec0ff */
[C---:B-1----:R-:W-:Y:S02]  /*0560*/  LOP3.LUT R13, R2.reuse, 0xfffffff0, RZ, 0xc0, !PT ;  /* 0xfffffff0020d7812 */ /* 0x042fe400078ec0ff */
[----:B------:R-:W-:Y:S02]  /*0570*/  LEA R17, R5, UR6, 0x3 ;  /* 0x0000000605117c11 */ /* 0x000fe4000f8e18ff */
[----:B------:R-:W-:Y:S01]  /*0580*/  LOP3.LUT R12, R2, 0x7f0, RZ, 0xc0, !PT ;  /* 0x000007f0020c7812 */ /* 0x000fe200078ec0ff */
[----:B------:R-:W-:Y:S01]  /*0590*/  IMAD.MOV R13, RZ, RZ, -R13 ;  /* 0x000000ffff0d7224 */ /* 0x000fe200078e0a0d */
[----:B------:R-:W-:Y:S01]  /*05a0*/  LEA R18, R3, UR5, 0x8 ;  /* 0x0000000503127c11 */ /* 0x000fe2000f8e40ff */
[----:B------:R-:W-:-:S04]  /*05b0*/  VIADD R14, R17, 0x800 ;  /* 0x00000800110e7836 */ /* 0x000fc80000000000 */
[----:B------:R-:W-:-:S07]  /*05c0*/  VIADD R15, R18, 0x40 ;  /* 0x00000040120f7836 */ /* 0x000fce0000000000 */
.L_x_6:
[----:B------:R-:W-:Y:S01]  /*05d0*/  LDS.64 R22, [R14+-0x800] ;  /* 0xfff800000e167984 */ /* 0x000fe20000000a00 */
[----:B------:R-:W-:-:S03]  /*05e0*/  IADD3 R13, PT, PT, R13, 0x10, RZ ;  /* 0x000000100d0d7810 */ /* 0x000fc60007ffe0ff */
[----:B------:R-:W0:Y:S01]  /*05f0*/  LDS.128 R8, [R15+-0x40] ;  /* 0xffffc0000f087984 */ /* 0x000e220000000c00 */
[----:B------:R-:W-:-:S03]  /*0600*/  ISETP.NE.AND P0, PT, R13, RZ, PT ;  /* 0x000000ff0d00720c */ /* 0x000fc60003f05270 */
[----:B------:R-:W1:Y:S01]  /*0610*/  LDS.64 R26, [R14+-0x700] ;  /* 0xfff900000e1a7984 */ /* 0x000e620000000a00 */
[----:B0-----:R-:W-:-:S03]  /*0620*/  DFMA R8, R8, R22, R24 ;  /* 0x000000160808722b */ /* 0x001fc60000000018 */
[----:B------:R-:W-:Y:S04]  /*0630*/  LDS.64 R22, [R14+-0x600] ;  /* 0xfffa00000e167984 */ /* 0x000fe80000000a00 */
[----:B------:R-:W-:Y:S01]  /*0640*/  LDS.64 R24, [R14+-0x500] ;  /* 0xfffb00000e187984 */ /* 0x000fe20000000a00 */
[----:B-1----:R-:W-:-:S03]  /*0650*/  DFMA R26, R26, R10, R8 ;  /* 0x0000000a1a1a722b */ /* 0x002fc60000000008 */
[----:B------:R-:W0:Y:S05]  /*0660*/  LDS.128 R8, [R15+-0x30] ;  /* 0xffffd0000f087984 */ /* 0x000e2a0000000c00 */
[----:B0-----:R-:W-:Y:S01]  /*0670*/  DFMA R8, R8, R22, R26 ;  /* 0x000000160808722b */ /* 0x001fe2000000001a */
[----:B------:R-:W-:Y:S04]  /*0680*/  LDS.64 R22, [R14+-0x400] ;  /* 0xfffc00000e167984 */ /* 0x000fe80000000a00 */
[----:B------:R-:W-:Y:S03]  /*0690*/  LDS.64 R26, [R14+-0x300] ;  /* 0xfffd00000e1a7984 */ /* 0x000fe60000000a00 */
[----:B------:R-:W-:-:S02]  /*06a0*/  DFMA R24, R24, R10, R8 ;  /* 0x0000000a1818722b */ /* 0x000fc40000000008 */
[----:B------:R-:W0:Y:S06]  /*06b0*/  LDS.128 R8, [R15+-0x20] ;  /* 0xffffe0000f087984 */ /* 0x000e2c0000000c00 */
[----:B0-----:R-:W-:Y:S01]  /*06c0*/  DFMA R8, R8, R22, R24 ;  /* 0x000000160808722b */ /* 0x001fe20000000018 */
[----:B------:R-:W-:Y:S04]  /*06d0*/  LDS.64 R22, [R14+-0x200] ;  /* 0xfffe00000e167984 */ /* 0x000fe80000000a00 */
[----:B------:R-:W-:Y:S03]  /*06e0*/  LDS.64 R24, [R14+-0x100] ;  /* 0xffff00000e187984 */ /* 0x000fe60000000a00 */
[----:B------:R-:W-:-:S02]  /*06f0*/  DFMA R26, R26, R10, R8 ;  /* 0x0000000a1a1a722b */ /* 0x000fc40000000008 */
[----:B------:R-:W0:Y:S06]  /*0700*/  LDS.128 R8, [R15+-0x10] ;  /* 0xfffff0000f087984 */ /* 0x000e2c0000000c00 */
[----:B0-----:R-:W-:Y:S01]  /*0710*/  DFMA R8, R8, R22, R26 ;  /* 0x000000160808722b */ /* 0x001fe2000000001a */
[----:B------:R-:W-:Y:S04]  /*0720*/  LDS.64 R22, [R14] ;  /* 0x000000000e167984 */ /* 0x000fe80000000a00 */
[----:B------:R-:W-:Y:S03]  /*0730*/  LDS.64 R26, [R14+0x100] ;  /* 0x000100000e1a7984 */ /* 0x000fe60000000a00 */
[----:B------:R-:W-:-:S02]  /*0740*/  DFMA R24, R24, R10, R8 ;  /* 0x0000000a1818722b */ /* 0x000fc40000000008 */
[----:B------:R-:W0:Y:S06]  /*0750*/  LDS.128 R8, [R15] ;  /* 0x000000000f087984 */ /* 0x000e2c0000000c00 */
[----:B0-----:R-:W-:Y:S01]  /*0760*/  DFMA R8, R8, R22, R24 ;  /* 0x000000160808722b */ /* 0x001fe20000000018 */
[----:B------:R-:W-:Y:S04]  /*0770*/  LDS.64 R22, [R14+0x200] ;  /* 0x000200000e167984 */ /* 0x000fe80000000a00 */
[----:B------:R-:W-:Y:S03]  /*0780*/  LDS.64 R24, [R14+0x300] ;  /* 0x000300000e187984 */ /* 0x000fe60000000a00 */
[----:B------:R-:W-:-:S02]  /*0790*/  DFMA R26, R26, R10, R8 ;  /* 0x0000000a1a1a722b */ /* 0x000fc40000000008 */
[----:B------:R-:W0:Y:S06]  /*07a0*/  LDS.128 R8, [R15+0x10] ;  /* 0x000010000f087984 */ /* 0x000e2c0000000c00 */
[----:B0-----:R-:W-:Y:S01]  /*07b0*/  DFMA R8, R8, R22, R26 ;  /* 0x000000160808722b */ /* 0x001fe2000000001a */
[----:B------:R-:W-:Y:S04]  /*07c0*/  LDS.64 R22, [R14+0x400] ;  /* 0x000400000e167984 */ /* 0x000fe80000000a00 */
[----:B------:R-:W-:Y:S03]  /*07d0*/  LDS.64 R26, [R14+0x500] ;  /* 0x000500000e1a7984 */ /* 0x000fe60000000a00 */
[----:B------:R-:W-:-:S02]  /*07e0*/  DFMA R24, R24, R10, R8 ;  /* 0x0000000a1818722b */ /* 0x000fc40000000008 */
[----:B------:R-:W0:Y:S06]  /*07f0*/  LDS.128 R8, [R15+0x20] ;  /* 0x000020000f087984 */ /* 0x000e2c0000000c00 */
[----:B0-----:R-:W-:Y:S01]  /*0800*/  DFMA R8, R8, R22, R24 ;  /* 0x000000160808722b */ /* 0x001fe20000000018 */
[----:B------:R-:W-:Y:S04]  /*0810*/  LDS.64 R22, [R14+0x600] ;  /* 0x000600000e167984 */ /* 0x000fe80000000a00 */
[----:B------:R0:W-:Y:S03]  /*0820*/  LDS.64 R24, [R14+0x700] ;  /* 0x000700000e187984 */ /* 0x0001e60000000a00 */
[----:B------:R-:W-:-:S02]  /*0830*/  DFMA R26, R26, R10, R8 ;  /* 0x0000000a1a1a722b */ /* 0x000fc40000000008 */
[----:B------:R1:W2:Y:S01]  /*0840*/  LDS.128 R8, [R15+0x30] ;  /* 0x000030000f087984 */ /* 0x0002a20000000c00 */
[----:B0-----:R-:W-:Y:S02]  /*0850*/  VIADD R14, R14, 0x1000 ;  /* 0x000010000e0e7836 */ /* 0x001fe40000000000 */
[----:B-1----:R-:W-:-:S03]  /*0860*/  VIADD R15, R15, 0x80 ;  /* 0x000000800f0f7836 */ /* 0x002fc60000000000 */
[----:B--2---:R-:W-:-:S08]  /*0870*/  DFMA R8, R8, R22, R26 ;  /* 0x000000160808722b */ /* 0x004fd0000000001a */
[----:B------:R-:W-:Y:S01]  /*0880*/  DFMA R24, R24, R10, R8 ;  /* 0x0000000a1818722b */ /* 0x000fe20000000008 */
[----:B------:R-:W-:Y:S10]  /*0890*/  @P0 BRA `(.L_x_6) ;  /* 0xfffffffc004c0947 */ /* 0x000ff4000383ffff */
[----:B------:R-:W-:-:S07]  /*08a0*/  IMAD.MOV.U32 R21, RZ, RZ, R12 ;  /* 0x000000ffff157224 */ /* 0x000fce00078e000c */
.L_x_5:
[----:B------:R-:W-:-:S13]  /*08b0*/  ISETP.NE.AND P0, PT, R16, RZ, PT ;  /* 0x000000ff1000720c */ /* 0x000fda0003f05270 */
[----:B------:R-:W-:Y:S05]  /*08c0*/  @!P0 BRA `(.L_x_7) ;  /* 0x0000000000ec8947 */ /* 0x000fea0003800000 */
[----:B-1----:R-:W-:Y:S01]  /*08d0*/  VIADD R8, R16, 0xffffffff ;  /* 0xffffffff10087836 */ /* 0x002fe20000000000 */
[----:B------:R-:W-:-:S04]  /*08e0*/  ISETP.NE.AND P1, PT, R7, RZ, PT ;  /* 0x000000ff0700720c */ /* 0x000fc80003f25270 */
[----:B------:R-:W-:-:S13]  /*08f0*/  ISETP.GE.U32.AND P0, PT, R8, 0x7, PT ;  /* 0x000000070800780c */ /* 0x000fda0003f06070 */
[----:B------:R-:W-:Y:S05]  /*0900*/  @!P0 BRA `(.L_x_8) ;  /* 0x00000000005c8947 */ /* 0x000fea0003800000 */
[C---:B------:R-:W-:Y:S01]  /*0910*/  LEA R22, R21.reuse, R17, 0x8 ;  /* 0x0000001115167211 */ /* 0x040fe200078e40ff */
[C---:B------:R-:W-:Y:S02]  /*0920*/  IMAD R23, R21.reuse, 0x8, R18 ;  /* 0x0000000815177824 */ /* 0x040fe400078e0212 */
[----:B------:R-:W-:Y:S02]  /*0930*/  VIADD R21, R21, 0x8 ;  /* 0x0000000815157836 */ /* 0x000fe40000000000 */
[----:B------:R-:W-:Y:S04]  /*0940*/  LDS.64 R14, [R22] ;  /* 0x00000000160e7984 */ /* 0x000fe80000000a00 */
[----:B------:R-:W0:Y:S04]  /*0950*/  LDS.128 R8, [R23] ;  /* 0x0000000017087984 */ /* 0x000e280000000c00 */
[----:B------:R-:W1:Y:S04]  /*0960*/  LDS.64 R12, [R22+0x100] ;  /* 0x00010000160c7984 */ /* 0x000e680000000a00 */
[----:B------:R-:W-:Y:S01]  /*0970*/  LDS.64 R26, [R22+0x400] ;  /* 0x00040000161a7984 */ /* 0x000fe20000000a00 */
[----:B0-----:R-:W-:-:S03]  /*0980*/  DFMA R24, R8, R14, R24 ;  /* 0x0000000e0818722b */ /* 0x001fc60000000018 */
[----:B------:R-:W-:Y:S05]  /*0990*/  LDS.64 R14, [R22+0x200] ;  /* 0x00020000160e7984 */ /* 0x000fea0000000a00 */
[----:B-1----:R-:W-:Y:S01]  /*09a0*/  DFMA R24, R12, R10, R24 ;  /* 0x0000000a0c18722b */ /* 0x002fe20000000018 */
[----:B------:R-:W0:Y:S04]  /*09b0*/  LDS.128 R8, [R23+0x10] ;  /* 0x0000100017087984 */ /* 0x000e280000000c00 */
[----:B------:R-:W1:Y:S03]  /*09c0*/  LDS.64 R12, [R22+0x300] ;  /* 0x00030000160c7984 */ /* 0x000e660000000a00 */
[----:B0-----:R-:W-:-:S02]  /*09d0*/  DFMA R8, R8, R14, R24 ;  /* 0x0000000e0808722b */ /* 0x001fc40000000018 */
[----:B------:R-:W-:Y:S06]  /*09e0*/  LDS.64 R24, [R22+0x500] ;  /* 0x0005000016187984 */ /* 0x000fec0000000a00 */
[----:B-1----:R-:W-:Y:S02]  /*09f0*/  DFMA R12, R12, R10, R8 ;  /* 0x0000000a0c0c722b */ /* 0x002fe40000000008 */
[----:B------:R-:W0:Y:S06]  /*0a00*/  LDS.128 R8, [R23+0x20] ;  /* 0x0000200017087984 */ /* 0x000e2c0000000c00 */
[----:B0-----:R-:W-:Y:S01]  /*0a10*/  DFMA R26, R8, R26, R12 ;  /* 0x0000001a081a722b */ /* 0x001fe2000000000c */
[----:B------:R-:W-:Y:S04]  /*0a20*/  LDS.64 R8, [R22+0x600] ;  /* 0x0006000016087984 */ /* 0x000fe80000000a00 */
[----:B------:R-:W0:Y:S03]  /*0a30*/  LDS.128 R12, [R23+0x30] ;  /* 0x00003000170c7984 */ /* 0x000e260000000c00 */
[----:B------:R-:W-:Y:S01]  /*0a40*/  DFMA R10, R24, R10, R26 ;  /* 0x0000000a180a722b */ /* 0x000fe2000000001a */
[----:B------:R-:W1:Y:S07]  /*0a50*/  LDS.64 R24, [R22+0x700] ;  /* 0x0007000016187984 */ /* 0x000e6e0000000a00 */
[----:B0-----:R-:W-:-:S08]  /*0a60*/  DFMA R8, R12, R8, R10 ;  /* 0x000000080c08722b */ /* 0x001fd0000000000a */
[----:B-1----:R-:W-:-:S11]  /*0a70*/  DFMA R24, R24, R14, R8 ;  /* 0x0000000e1818722b */ /* 0x002fd60000000008 */
.L_x_8:
[----:B------:R-:W-:Y:S05]  /*0a80*/  @!P1 BRA `(.L_x_7) ;  /* 0x00000000007c9947 */ /* 0x000fea0003800000 */
[----:B------:R-:W-:Y:S01]  /*0a90*/  VIADD R8, R7, 0xffffffff ;  /* 0xffffffff07087836 */ /* 0x000fe20000000000 */
[----:B------:R-:W-:-:S04]  /*0aa0*/  ISETP.NE.AND P1, PT, R6, RZ, PT ;  /* 0x000000ff0600720c */ /* 0x000fc80003f25270 */
[----:B------:R-:W-:-:S13]  /*0ab0*/  ISETP.GE.U32.AND P0, PT, R8, 0x3, PT ;  /* 0x000000030800780c */ /* 0x000fda0003f06070 */
[----:B------:R-:W-:Y:S05]  /*0ac0*/  @!P0 BRA `(.L_x_9) ;  /* 0x0000000000348947 */ /* 0x000fea0003800000 */
[C---:B------:R-:W-:Y:S01]  /*0ad0*/  IMAD R26, R21.reuse, 0x100, R17 ;  /* 0x00000100151a7824 */ /* 0x040fe200078e0211 */
[C---:B------:R-:W-:Y:S01]  /*0ae0*/  LEA R27, R21.reuse, R18, 0x3 ;  /* 0x00000012151b7211 */ /* 0x040fe200078e18ff */
[----:B------:R-:W-:-:S03]  /*0af0*/  VIADD R21, R21, 0x4 ;  /* 0x0000000415157836 */ /* 0x000fc60000000000 */
[----:B------:R-:W-:Y:S04]  /*0b00*/  LDS.64 R12, [R26] ;  /* 0x000000001a0c7984 */ /* 0x000fe80000000a00 */
[----:B------:R-:W0:Y:S04]  /*0b10*/  LDS.128 R8, [R27] ;  /* 0x000000001b087984 */ /* 0x000e280000000c00 */
[----:B------:R-:W1:Y:S01]  /*0b20*/  LDS.64 R22, [R26+0x100] ;  /* 0x000100001a167984 */ /* 0x000e620000000a00 */
[----:B0-----:R-:W-:-:S03]  /*0b30*/  DFMA R24, R8, R12, R24 ;  /* 0x0000000c0818722b */ /* 0x001fc60000000018 */
[----:B------:R-:W-:Y:S04]  /*0b40*/  LDS.64 R8, [R26+0x200] ;  /* 0x000200001a087984 */ /* 0x000fe80000000a00 */
[----:B------:R-:W0:Y:S01]  /*0b50*/  LDS.128 R12, [R27+0x10] ;  /* 0x000010001b0c7984 */ /* 0x000e220000000c00 */
[----:B-1----:R-:W-:-:S03]  /*0b60*/  DFMA R10, R22, R10, R24 ;  /* 0x0000000a160a722b */ /* 0x002fc60000000018 */
[----:B------:R-:W1:Y:S05]  /*0b70*/  LDS.64 R24, [R26+0x300] ;  /* 0x000300001a187984 */ /* 0x000e6a0000000a00 */
[----:B0-----:R-:W-:-:S08]  /*0b80*/  DFMA R8, R12, R8, R10 ;  /* 0x000000080c08722b */ /* 0x001fd0000000000a */
[----:B-1----:R-:W-:-:S11]  /*0b90*/  DFMA R24, R24, R14, R8 ;  /* 0x0000000e1818722b */ /* 0x002fd60000000008 */
.L_x_9:
[----:B------:R-:W-:Y:S05]  /*0ba0*/  @!P1 BRA `(.L_x_7) ;  /* 0x0000000000349947 */ /* 0x000fea0003800000 */
[C---:B------:R-:W-:Y:S01]  /*0bb0*/  IMAD R22, R21.reuse, 0x100, R17 ;  /* 0x0000010015167824 */ /* 0x040fe200078e0211 */
[----:B------:R-:W-:Y:S01]  /*0bc0*/  ISETP.NE.AND P0, PT, R6, 0x1, PT ;  /* 0x000000010600780c */ /* 0x000fe20003f05270 */
[----:B------:R-:W-:-:S03]  /*0bd0*/  IMAD R21, R21, 0x8, R18 ;  /* 0x0000000815157824 */ /* 0x000fc600078e0212 */
[----:B------:R-:W-:Y:S04]  /*0be0*/  LDS.64 R12, [R22] ;  /* 0x00000000160c7984 */ /* 0x000fe80000000a00 */
[----:B------:R-:W0:Y:S02]  /*0bf0*/  LDS.128 R8, [R21] ;  /* 0x0000000015087984 */ /* 0x000e240000000c00 */
[----:B0-----:R-:W-:-:S03]  /*0c00*/  DFMA R24, R8, R12, R24 ;  /* 0x0000000c0818722b */ /* 0x001fc60000000018 */
[----:B------:R-:W-:Y:S08]  /*0c10*/  @!P0 BRA `(.L_x_7) ;  /* 0x0000000000188947 */ /* 0x000ff00003800000 */
[----:B------:R-:W-:Y:S01]  /*0c20*/  ISETP.NE.AND P0, PT, R6, 0x2, PT ;  /* 0x000000020600780c */ /* 0x000fe20003f05270 */
[----:B------:R-:W0:-:S12]  /*0c30*/  LDS.64 R14, [R22+0x100] ;  /* 0x00010000160e7984 */ /* 0x000e180000000a00 */
[----:B------:R-:W-:Y:S04]  /*0c40*/  @P0 LDS.64 R12, [R21+0x10] ;  /* 0x00001000150c0984 */ /* 0x000fe80000000a00 */
[----:B------:R-:W1:Y:S01]  /*0c50*/  @P0 LDS.64 R8, [R22+0x200] ;  /* 0x0002000016080984 */ /* 0x000e620000000a00 */
[----:B0-----:R-:W-:-:S08]  /*0c60*/  DFMA R24, R14, R10, R24 ;  /* 0x0000000a0e18722b */ /* 0x001fd00000000018 */
[----:B-1----:R-:W-:-:S11]  /*0c70*/  @P0 DFMA R24, R12, R8, R24 ;  /* 0x000000080c18022b */ /* 0x002fd60000000018 */
.L_x_7:
[----:B------:R-:W-:Y:S01]  /*0c80*/  UIADD3 UR4, UPT, UPT, UR4, 0x1, URZ ;  /* 0x0000000104047890 */ /* 0x000fe2000fffe0ff */
[----:B------:R-:W-:Y:S05]  /*0c90*/  BAR.SYNC.DEFER_BLOCKING 0x0 ;  /* 0x0000000000007b1d */ /* 0x000fea0000010000 */
[----:B------:R-:W-:-:S13]  /*0ca0*/  ISETP.NE.AND P0, PT, R4, UR4, PT ;  /* 0x0000000404007c0c */ /* 0x000fda000bf05270 */
[----:B------:R-:W-:Y:S05]  /*0cb0*/  @P0 BRA `(.L_x_10) ;  /* 0xfffffff4008c0947 */ /* 0x000fea000383ffff */
.L_x_0:
[----:B------:R-:W-:-:S04]  /*0cc0*/  VIMNMX R0, PT, PT, R20, R19, !PT ;  /* 0x0000001314007248 */ /* 0x000fc80007fe0100 */
[----:B------:R-:W-:-:S13]  /*0cd0*/  ISETP.GE.AND P0, PT, R0, UR10, PT ;  /* 0x0000000a00007c0c */ /* 0x000fda000bf06270 */
[----:B------:R-:W-:Y:S05]  /*0ce0*/  @P0 EXIT ;  /* 0x000000000000094d */ /* 0x000fea0003800000 */
[----:B------:R-:W0:Y:S01]  /*0cf0*/  LDC.64 R2, c[0x0][0x390] ;  /* 0x0000e400ff027b82 */ /* 0x000e220000000a00 */
[----:B------:R-:W-:-:S04]  /*0d00*/  IMAD R19, R20, UR10, R19 ;  /* 0x0000000a14137c24 */ /* 0x000fc8000f8e0213 */
[----:B0-----:R-:W-:-:S05]  /*0d10*/  IMAD.WIDE R2, R19, 0x8, R2 ;  /* 0x0000000813027825 */ /* 0x001fca00078e0202 */
[----:B------:R-:W-:Y:S01]  /*0d20*/  STG.E.64 desc[UR8][R2.64], R24 ;  /* 0x0000001802007986 */ /* 0x000fe2000c101b08 */
[----:B------:R-:W-:Y:S05]  /*0d30*/  EXIT ;  /* 0x000000000000794d */ /* 0x000fea0003800000 */
.L_x_11:
[----:B------:R-:W-:-:S00]  /*0d40*/  BRA `(.L_x_11) ;  /* 0xfffffffc00fc7947 */ /* 0x000fc0000383ffff */
[----:B------:R-:W-:-:S00]  /*0d50*/  NOP ;  /* 0x0000000000007918 */ /* 0x000fc00000000000 */
        /* <DEDUP_REMOVED lines=10> */
.L_x_12:


//--------------------- .nv.shared._Z14matrixMultiplyPdS_S_i --------------------------
	.section	.nv.shared._Z14matrixMultiplyPdS_S_i,"aw",@nobits
	.sectionflags	@""
	.align	8
.nv.shared._Z14matrixMultiplyPdS_S_i:
	.zero		17408


//--------------------- .nv.shared.reserved.0     --------------------------
	.section	.nv.shared.reserved.0,"aw",@nobits
	.weak		__nv_reservedSMEM_offset_0_alias
	.size		__nv_reservedSMEM_offset_0_alias, 0, 64
	.other		__nv_reservedSMEM_offset_0_alias,@"STO_CUDA_RESERVED_SHARED STV_DEFAULT"
__nv_reservedSMEM_offset_0_alias:
	.zero		0
	.zero		64


//--------------------- .nv.constant0._Z14matrixMultiplyPdS_S_i --------------------------
	.section	.nv.constant0._Z14matrixMultiplyPdS_S_i,"a",@progbits
	.sectionflags	@""
	.align	4
.nv.constant0._Z14matrixMultiplyPdS_S_i:
	.zero		924


//--------------------- SYMBOLS --------------------------

	.type		.nv.reservedSmem.offset0,@object
	.size		.nv.reservedSmem.offset0,0x4
	.type		.nv.reservedSmem.cap,@object
	.size		.nv.reservedSmem.cap,0x4
